//
// Generated by NVIDIA NVVM Compiler
//
// Compiler Build ID: CL-36424714
// Cuda compilation tools, release 13.0, V13.0.88
// Based on NVVM 20.0.0
//

.version 9.0
.target sm_100
.address_size 64

	// .globl	_Z7prescanPfS_i
.extern .shared .align 16 .b8 temp[];

.visible .entry _Z7prescanPfS_i(
	.param .u64 .ptr .align 1 _Z7prescanPfS_i_param_0,
	.param .u64 .ptr .align 1 _Z7prescanPfS_i_param_1,
	.param .u32 _Z7prescanPfS_i_param_2
)
{
	.reg .pred 	%p<8>;
	.reg .b32 	%r<42>;
	.reg .b32 	%f<11>;
	.reg .b64 	%rd<9>;

	ld.param.u64 	%rd1, [_Z7prescanPfS_i_param_0];
	ld.param.u64 	%rd2, [_Z7prescanPfS_i_param_1];
	ld.param.u32 	%r15, [_Z7prescanPfS_i_param_2];
	cvta.to.global.u64 	%rd3, %rd2;
	mov.u32 	%r1, %tid.x;
	shl.b32 	%r2, %r1, 1;
	mul.wide.u32 	%rd4, %r2, 4;
	add.s64 	%rd5, %rd3, %rd4;
	ld.global.f32 	%f1, [%rd5];
	shl.b32 	%r17, %r1, 3;
	mov.u32 	%r18, temp;
	add.s32 	%r3, %r18, %r17;
	or.b32  	%r4, %r2, 1;
	ld.global.f32 	%f2, [%rd5+4];
	st.shared.v2.f32 	[%r3], {%f1, %f2};
	shr.s32 	%r37, %r15, 1;
	setp.lt.s32 	%p1, %r37, 1;
	mov.b32 	%r39, 1;
	@%p1 bra 	$L__BB0_5;
	mov.b32 	%r39, 1;
$L__BB0_2:
	bar.sync 	0;
	setp.ge.s32 	%p2, %r1, %r37;
	@%p2 bra 	$L__BB0_4;
	mul.lo.s32 	%r20, %r39, %r4;
	shl.b32 	%r21, %r20, 2;
	add.s32 	%r23, %r18, %r21;
	ld.shared.f32 	%f3, [%r23+-4];
	shl.b32 	%r24, %r39, 2;
	add.s32 	%r25, %r23, %r24;
	ld.shared.f32 	%f4, [%r25+-4];
	add.f32 	%f5, %f3, %f4;
	st.shared.f32 	[%r25+-4], %f5;
$L__BB0_4:
	shl.b32 	%r39, %r39, 1;
	shr.u32 	%r9, %r37, 1;
	setp.gt.u32 	%p3, %r37, 1;
	mov.u32 	%r37, %r9;
	@%p3 bra 	$L__BB0_2;
$L__BB0_5:
	setp.ne.s32 	%p4, %r1, 0;
	@%p4 bra 	$L__BB0_7;
	shl.b32 	%r26, %r15, 2;
	add.s32 	%r28, %r18, %r26;
	mov.b32 	%r29, 0;
	st.shared.u32 	[%r28+-4], %r29;
$L__BB0_7:
	setp.lt.s32 	%p5, %r15, 2;
	@%p5 bra 	$L__BB0_12;
	mov.b32 	%r40, 1;
$L__BB0_9:
	shr.u32 	%r39, %r39, 1;
	bar.sync 	0;
	setp.ge.u32 	%p6, %r1, %r40;
	@%p6 bra 	$L__BB0_11;
	mul.lo.s32 	%r31, %r39, %r4;
	shl.b32 	%r32, %r31, 2;
	add.s32 	%r34, %r18, %r32;
	ld.shared.f32 	%f6, [%r34+-4];
	shl.b32 	%r35, %r39, 2;
	add.s32 	%r36, %r34, %r35;
	ld.shared.f32 	%f7, [%r36+-4];
	st.shared.f32 	[%r34+-4], %f7;
	add.f32 	%f8, %f6, %f7;
	st.shared.f32 	[%r36+-4], %f8;
$L__BB0_11:
	shl.b32 	%r40, %r40, 1;
	setp.lt.s32 	%p7, %r40, %r15;
	@%p7 bra 	$L__BB0_9;
$L__BB0_12:
	cvta.to.global.u64 	%rd6, %rd1;
	bar.sync 	0;
	ld.shared.v2.f32 	{%f9, %f10}, [%r3];
	add.s64 	%rd8, %rd6, %rd4;
	st.global.f32 	[%rd8], %f9;
	st.global.f32 	[%rd8+4], %f10;
	ret;

}


// ===== COMPILED SASS (sm_100) =====

	.target	sm_100

	.elftype	@"ET_EXEC"


//--------------------- .note.nv.tkinfo           --------------------------
	.section	.note.nv.tkinfo,"",@"SHT_NOTE"
	.sectionflags	@"SHF_NOTE_NV_TKINFO"
	.tkinfo
        /*0018*/ 	.word	0x00000002
        /*0030*/ 	.string	""
        /*0030*/ 	.string	"ptxas"
        /*0030*/ 	.string	"Cuda compilation tools, release 13.0, V13.0.88"
        /*0030*/ 	.string	"Build cuda_13.0.r13.0/compiler.36424714_0"
        /*0030*/ 	.string	"-arch sm_100 -m 64 "



//--------------------- .note.nv.cuinfo           --------------------------
	.section	.note.nv.cuinfo,"",@"SHT_NOTE"
	.sectionflags	@"SHF_NOTE_NV_CUINFO"
        /*0018*/ 	.short	0x0002
        /*001a*/ 	.short	0x0064
        /*001c*/ 	.short	0x0082
	.zero		2


//--------------------- .nv.info                  --------------------------
	.section	.nv.info,"",@"SHT_CUDA_INFO"
	.align	4


	//----- nvinfo : EIATTR_REGCOUNT
	.align		4
        /*0000*/ 	.byte	0x04, 0x2f
        /*0002*/ 	.short	(.L_1 - .L_0)
	.align		4
.L_0:
        /*0004*/ 	.word	index@(_Z7prescanPfS_i)
        /*0008*/ 	.word	0x0000000d


	//----- nvinfo : EIATTR_FRAME_SIZE
	.align		4
.L_1:
        /*000c*/ 	.byte	0x04, 0x11
        /*000e*/ 	.short	(.L_3 - .L_2)
	.align		4
.L_2:
        /*0010*/ 	.word	index@(_Z7prescanPfS_i)
        /*0014*/ 	.word	0x00000000


	//----- nvinfo : EIATTR_MIN_STACK_SIZE
	.align		4
.L_3:
        /*0018*/ 	.byte	0x04, 0x12
        /*001a*/ 	.short	(.L_5 - .L_4)
	.align		4
.L_4:
        /*001c*/ 	.word	index@(_Z7prescanPfS_i)
        /*0020*/ 	.word	0x00000000
.L_5:


//--------------------- .nv.compat                --------------------------
	.section	.nv.compat,"",@"SHT_CUDA_COMPAT_INFO"
	.align	4
        /*0000*/ 	.byte	0x02, 0x09, 0x00, 0x00, 0x02, 0x02, 0x01, 0x00, 0x02, 0x05, 0x05, 0x00, 0x03, 0x07, 0x01, 0x01
        /*0010*/ 	.byte	0x02, 0x03, 0x00, 0x00, 0x02, 0x06, 0x01, 0x00, 0x04, 0x0b, 0x08, 0x00, 0x09, 0x00, 0x00, 0x00
        /*0020*/ 	.byte	0x00, 0x00, 0x00, 0x00


//--------------------- .nv.info._Z7prescanPfS_i  --------------------------
	.section	.nv.info._Z7prescanPfS_i,"",@"SHT_CUDA_INFO"
	.sectionflags	@""
	.align	4


	//----- nvinfo : EIATTR_CUDA_API_VERSION
	.align		4
        /*0000*/ 	.byte	0x04, 0x37
        /*0002*/ 	.short	(.L_7 - .L_6)
.L_6:
        /*0004*/ 	.word	0x00000082


	//----- nvinfo : EIATTR_KPARAM_INFO
	.align		4
.L_7:
        /*0008*/ 	.byte	0x04, 0x17
        /*000a*/ 	.short	(.L_9 - .L_8)
.L_8:
        /*000c*/ 	.word	0x00000000
        /*0010*/ 	.short	0x0002
        /*0012*/ 	.short	0x0010
        /*0014*/ 	.byte	0x00, 0xf0, 0x11, 0x00


	//----- nvinfo : EIATTR_KPARAM_INFO
	.align		4
.L_9:
        /*0018*/ 	.byte	0x04, 0x17
        /*001a*/ 	.short	(.L_11 - .L_10)
.L_10:
        /*001c*/ 	.word	0x00000000
        /*0020*/ 	.short	0x0001
        /*0022*/ 	.short	0x0008
        /*0024*/ 	.byte	0x00, 0xf5, 0x21, 0x00


	//----- nvinfo : EIATTR_KPARAM_INFO
	.align		4
.L_11:
        /*0028*/ 	.byte	0x04, 0x17
        /*002a*/ 	.short	(.L_13 - .L_12)
.L_12:
        /*002c*/ 	.word	0x00000000
        /*0030*/ 	.short	0x0000
        /*0032*/ 	.short	0x0000
        /*0034*/ 	.byte	0x00, 0xf5, 0x21, 0x00


	//----- nvinfo : EIATTR_SPARSE_MMA_MASK
	.align		4
.L_13:
        /*0038*/ 	.byte	0x03, 0x50
        /*003a*/ 	.short	0x0000


	//----- nvinfo : EIATTR_MAXREG_COUNT
	.align		4
        /*003c*/ 	.byte	0x03, 0x1b
        /*003e*/ 	.short	0x00ff


	//----- nvinfo : EIATTR_NUM_BARRIERS
	.align		4
        /*0040*/ 	.byte	0x02, 0x4c
        /*0042*/ 	.byte	0x01
	.zero		1


	//----- nvinfo : EIATTR_MERCURY_ISA_VERSION
	.align		4
        /*0044*/ 	.byte	0x03, 0x5f
        /*0046*/ 	.short	0x0101


	//----- nvinfo : EIATTR_VRC_CTA_INIT_COUNT
	.align		4
        /*0048*/ 	.byte	0x02, 0x4a
	.zero		1
	.zero		1


	//----- nvinfo : EIATTR_EXIT_INSTR_OFFSETS
	.align		4
        /*004c*/ 	.byte	0x04, 0x1c
        /*004e*/ 	.short	(.L_15 - .L_14)


	//   ....[0]....
.L_14:
        /*0050*/ 	.word	0x000003e0


	//----- nvinfo : EIATTR_CBANK_PARAM_SIZE
	.align		4
.L_15:
        /*0054*/ 	.byte	0x03, 0x19
        /*0056*/ 	.short	0x0014


	//----- nvinfo : EIATTR_PARAM_CBANK
	.align		4
        /*0058*/ 	.byte	0x04, 0x0a
        /*005a*/ 	.short	(.L_17 - .L_16)
	.align		4
.L_16:
        /*005c*/ 	.word	index@(.nv.constant0._Z7prescanPfS_i)
        /*0060*/ 	.short	0x0380
        /*0062*/ 	.short	0x0014


	//----- nvinfo : EIATTR_SW_WAR
	.align		4
.L_17:
        /*0064*/ 	.byte	0x04, 0x36
        /*0066*/ 	.short	(.L_19 - .L_18)
.L_18:
        /*0068*/ 	.word	0x00000008
.L_19:


//--------------------- .nv.callgraph             --------------------------
	.section	.nv.callgraph,"",@"SHT_CUDA_CALLGRAPH"
	.align	4
	.sectionentsize	8
	.align		4
        /*0000*/ 	.word	0x00000000
	.align		4
        /*0004*/ 	.word	0xffffffff
	.align		4
        /*0008*/ 	.word	0x00000000
	.align		4
        /*000c*/ 	.word	0xfffffffe
	.align		4
        /*0010*/ 	.word	0x00000000
	.align		4
        /*0014*/ 	.word	0xfffffffd
	.align		4
        /*0018*/ 	.word	0x00000000
	.align		4
        /*001c*/ 	.word	0xfffffffc


//--------------------- .text._Z7prescanPfS_i     --------------------------
	.section	.text._Z7prescanPfS_i,"ax",@progbits
	.align	128
        .global         _Z7prescanPfS_i
        .type           _Z7prescanPfS_i,@function
        .size           _Z7prescanPfS_i,(.L_x_5 - _Z7prescanPfS_i)
        .other          _Z7prescanPfS_i,@"STO_CUDA_ENTRY STV_DEFAULT"
_Z7prescanPfS_i:
.text._Z7prescanPfS_i:
[----:B------:R-:W-:Y:S01]  /*0000*/  LDC R1, c[0x0][0x37c] ;  /* 0x0000df00ff017b82 */ /* 0x000fe20000000800 */
[----:B------:R-:W0:Y:S07]  /*0010*/  S2R R10, SR_TID.X ;  /* 0x00000000000a7919 */ /* 0x000e2e0000002100 */
[----:B------:R-:W1:Y:S01]  /*0020*/  LDC.64 R2, c[0x0][0x388] ;  /* 0x0000e200ff027b82 */ /* 0x000e620000000a00 */
[----:B------:R-:W2:Y:S01]  /*0030*/  LDCU.64 UR8, c[0x0][0x358] ;  /* 0x00006b00ff0877ac */ /* 0x000ea20008000a00 */
[----:B------:R-:W3:Y:S06]  /*0040*/  LDCU UR6, c[0x0][0x390] ;  /* 0x00007200ff0677ac */ /* 0x000eec0008000800 */
[----:B------:R-:W4:Y:S08]  /*0050*/  S2UR UR5, SR_CgaCtaId ;  /* 0x00000000000579c3 */ /* 0x000f300000008800 */
[----:B------:R-:W5:Y:S01]  /*0060*/  LDC R8, c[0x0][0x390] ;  /* 0x0000e400ff087b82 */ /* 0x000f620000000800 */
[----:B0-----:R-:W-:-:S04]  /*0070*/  IMAD.SHL.U32 R5, R10, 0x2, RZ ;  /* 0x000000020a057824 */ /* 0x001fc800078e00ff */
[----:B-1----:R-:W-:-:S05]  /*0080*/  IMAD.WIDE.U32 R2, R5, 0x4, R2 ;  /* 0x0000000405027825 */ /* 0x002fca00078e0002 */
[----:B--2---:R-:W2:Y:S04]  /*0090*/  LDG.E R6, desc[UR8][R2.64] ;  /* 0x0000000802067981 */ /* 0x004ea8000c1e1900 */
[----:B------:R0:W2:Y:S01]  /*00a0*/  LDG.E R7, desc[UR8][R2.64+0x4] ;  /* 0x0000040802077981 */ /* 0x0000a2000c1e1900 */
[----:B------:R-:W-:Y:S01]  /*00b0*/  UMOV UR4, 0x400 ;  /* 0x0000040000047882 */ /* 0x000fe20000000000 */
[----:B------:R-:W-:Y:S01]  /*00c0*/  ISETP.NE.AND P1, PT, R10, RZ, PT ;  /* 0x000000ff0a00720c */ /* 0x000fe20003f25270 */
[----:B----4-:R-:W-:Y:S01]  /*00d0*/  ULEA UR4, UR5, UR4, 0x18 ;  /* 0x0000000405047291 */ /* 0x010fe2000f8ec0ff */
[----:B-----5:R-:W-:Y:S01]  /*00e0*/  ISETP.GE.AND P2, PT, R8, 0x2, PT ;  /* 0x000000020800780c */ /* 0x020fe20003f46270 */
[----:B---3--:R-:W-:-:S04]  /*00f0*/  USHF.R.S32.HI UR5, URZ, 0x1, UR6 ;  /* 0x00000001ff057899 */ /* 0x008fc80008011406 */
[----:B------:R-:W-:Y:S01]  /*0100*/  LEA R0, R10, UR4, 0x3 ;  /* 0x000000040a007c11 */ /* 0x000fe2000f8e18ff */
[----:B------:R-:W-:Y:S01]  /*0110*/  UISETP.GE.AND UP0, UPT, UR5, 0x1, UPT ;  /* 0x000000010500788c */ /* 0x000fe2000bf06270 */
[----:B0-----:R-:W-:Y:S01]  /*0120*/  IMAD.MOV.U32 R3, RZ, RZ, 0x1 ;  /* 0x00000001ff037424 */ /* 0x001fe200078e00ff */
[----:B------:R-:W-:Y:S02]  /*0130*/  IADD3 R2, PT, PT, R5, 0x1, RZ ;  /* 0x0000000105027810 */ /* 0x000fe40007ffe0ff */
[----:B--2---:R0:W-:Y:S05]  /*0140*/  STS.64 [R0], R6 ;  /* 0x0000000600007388 */ /* 0x0041ea0000000a00 */
[----:B------:R-:W-:Y:S05]  /*0150*/  BRA.U !UP0, `(.L_x_0) ;  /* 0x00000001083c7547 */ /* 0x000fea000b800000 */
[----:B------:R-:W-:-:S07]  /*0160*/  IMAD.MOV.U32 R3, RZ, RZ, 0x1 ;  /* 0x00000001ff037424 */ /* 0x000fce00078e00ff */
.L_x_1:
[----:B------:R-:W-:Y:S01]  /*0170*/  BAR.SYNC.DEFER_BLOCKING 0x0 ;  /* 0x0000000000007b1d */ /* 0x000fe20000010000 */
[----:B------:R-:W-:Y:S01]  /*0180*/  ISETP.GE.AND P0, PT, R10, UR5, PT ;  /* 0x000000050a007c0c */ /* 0x000fe2000bf06270 */
[----:B------:R-:W-:Y:S02]  /*0190*/  UISETP.GT.U32.AND UP0, UPT, UR5, 0x1, UPT ;  /* 0x000000010500788c */ /* 0x000fe4000bf04070 */
[----:B------:R-:W-:-:S07]  /*01a0*/  USHF.R.U32.HI UR6, URZ, 0x1, UR5 ;  /* 0x00000001ff067899 */ /* 0x000fce0008011605 */
[----:B------:R-:W-:-:S03]  /*01b0*/  UMOV UR5, UR6 ;  /* 0x0000000600057c82 */ /* 0x000fc60008000000 */
[----:B------:R-:W-:-:S05]  /*01c0*/  @!P0 IMAD R4, R2, R3, RZ ;  /* 0x0000000302048224 */ /* 0x000fca00078e02ff */
[----:B------:R-:W-:-:S04]  /*01d0*/  @!P0 LEA R4, R4, UR4, 0x2 ;  /* 0x0000000404048c11 */ /* 0x000fc8000f8e10ff */
[C---:B01----:R-:W-:Y:S01]  /*01e0*/  @!P0 LEA R6, R3.reuse, R4, 0x2 ;  /* 0x0000000403068211 */ /* 0x043fe200078e10ff */
[----:B------:R-:W-:Y:S01]  /*01f0*/  IMAD.SHL.U32 R3, R3, 0x2, RZ ;  /* 0x0000000203037824 */ /* 0x000fe200078e00ff */
[----:B------:R-:W-:Y:S04]  /*0200*/  @!P0 LDS R4, [R4+-0x4] ;  /* 0xfffffc0004048984 */ /* 0x000fe80000000800 */
[----:B------:R-:W0:Y:S02]  /*0210*/  @!P0 LDS R7, [R6+-0x4] ;  /* 0xfffffc0006078984 */ /* 0x000e240000000800 */
[----:B0-----:R-:W-:-:S05]  /*0220*/  @!P0 FADD R7, R4, R7 ;  /* 0x0000000704078221 */ /* 0x001fca0000000000 */
[----:B------:R1:W-:Y:S01]  /*0230*/  @!P0 STS [R6+-0x4], R7 ;  /* 0xfffffc0706008388 */ /* 0x0003e20000000800 */
[----:B------:R-:W-:Y:S05]  /*0240*/  BRA.U UP0, `(.L_x_1) ;  /* 0xfffffffd00c87547 */ /* 0x000fea000b83ffff */
.L_x_0:
[----:B------:R-:W-:-:S05]  /*0250*/  @!P1 LEA R4, R8, UR4, 0x2 ;  /* 0x0000000408049c11 */ /* 0x000fca000f8e10ff */
[----:B------:R2:W-:Y:S01]  /*0260*/  @!P1 STS [R4+-0x4], RZ ;  /* 0xfffffcff04009388 */ /* 0x0005e20000000800 */
[----:B------:R-:W-:Y:S05]  /*0270*/  @!P2 BRA `(.L_x_2) ;  /* 0x000000000040a947 */ /* 0x000fea0003800000 */
[----:B------:R-:W3:Y:S01]  /*0280*/  LDCU UR6, c[0x0][0x390] ;  /* 0x00007200ff0677ac */ /* 0x000ee20008000800 */
[----:B------:R-:W-:-:S05]  /*0290*/  UMOV UR5, 0x1 ;  /* 0x0000000100057882 */ /* 0x000fca0000000000 */
.L_x_3:
[----:B------:R-:W-:Y:S01]  /*02a0*/  BAR.SYNC.DEFER_BLOCKING 0x0 ;  /* 0x0000000000007b1d */ /* 0x000fe20000010000 */
[----:B------:R-:W-:Y:S01]  /*02b0*/  ISETP.GE.U32.AND P0, PT, R10, UR5, PT ;  /* 0x000000050a007c0c */ /* 0x000fe2000bf06070 */
[----:B------:R-:W-:Y:S01]  /*02c0*/  USHF.L.U32 UR5, UR5, 0x1, URZ ;  /* 0x0000000105057899 */ /* 0x000fe200080006ff */
[----:B------:R-:W-:-:S03]  /*02d0*/  SHF.R.U32.HI R3, RZ, 0x1, R3 ;  /* 0x00000001ff037819 */ /* 0x000fc60000011603 */
[----:B---3--:R-:W-:-:S08]  /*02e0*/  UISETP.GE.AND UP0, UPT, UR5, UR6, UPT ;  /* 0x000000060500728c */ /* 0x008fd0000bf06270 */
[----:B--2-4-:R-:W-:-:S05]  /*02f0*/  @!P0 IMAD R4, R2, R3, RZ ;  /* 0x0000000302048224 */ /* 0x014fca00078e02ff */
[----:B------:R-:W-:-:S04]  /*0300*/  @!P0 LEA R4, R4, UR4, 0x2 ;  /* 0x0000000404048c11 */ /* 0x000fc8000f8e10ff */
[----:B01----:R-:W-:Y:S01]  /*0310*/  @!P0 LEA R7, R3, R4, 0x2 ;  /* 0x0000000403078211 */ /* 0x003fe200078e10ff */
[----:B------:R-:W-:Y:S04]  /*0320*/  @!P0 LDS R6, [R4+-0x4] ;  /* 0xfffffc0004068984 */ /* 0x000fe80000000800 */
[----:B------:R-:W0:Y:S02]  /*0330*/  @!P0 LDS R9, [R7+-0x4] ;  /* 0xfffffc0007098984 */ /* 0x000e240000000800 */
[----:B0-----:R-:W-:Y:S02]  /*0340*/  @!P0 FADD R6, R6, R9 ;  /* 0x0000000906068221 */ /* 0x001fe40000000000 */
[----:B------:R4:W-:Y:S04]  /*0350*/  @!P0 STS [R4+-0x4], R9 ;  /* 0xfffffc0904008388 */ /* 0x0009e80000000800 */
[----:B------:R4:W-:Y:S01]  /*0360*/  @!P0 STS [R7+-0x4], R6 ;  /* 0xfffffc0607008388 */ /* 0x0009e20000000800 */
[----:B------:R-:W-:Y:S05]  /*0370*/  BRA.U !UP0, `(.L_x_3) ;  /* 0xfffffffd08c87547 */ /* 0x000fea000b83ffff */
.L_x_2:
[----:B------:R-:W-:Y:S08]  /*0380*/  BAR.SYNC.DEFER_BLOCKING 0x0 ;  /* 0x0000000000007b1d */ /* 0x000ff00000010000 */
[----:B------:R-:W3:Y:S01]  /*0390*/  LDC.64 R2, c[0x0][0x380] ;  /* 0x0000e000ff027b82 */ /* 0x000ee20000000a00 */
[----:B01--4-:R-:W0:Y:S01]  /*03a0*/  LDS.64 R6, [R0] ;  /* 0x0000000000067984 */ /* 0x013e220000000a00 */
[----:B---3--:R-:W-:-:S05]  /*03b0*/  IMAD.WIDE.U32 R2, R5, 0x4, R2 ;  /* 0x0000000405027825 */ /* 0x008fca00078e0002 */
[----:B0-----:R-:W-:Y:S04]  /*03c0*/  STG.E desc[UR8][R2.64], R6 ;  /* 0x0000000602007986 */ /* 0x001fe8000c101908 */
[----:B------:R-:W-:Y:S01]  /*03d0*/  STG.E desc[UR8][R2.64+0x4], R7 ;  /* 0x0000040702007986 */ /* 0x000fe2000c101908 */
[----:B------:R-:W-:Y:S05]  /*03e0*/  EXIT ;  /* 0x000000000000794d */ /* 0x000fea0003800000 */
.L_x_4:
[----:B------:R-:W-:-:S00]  /*03f0*/  BRA `(.L_x_4) ;  /* 0xfffffffc00fc7947 */ /* 0x000fc0000383ffff */
[----:B------:R-:W-:-:S00]  /*0400*/  NOP ;  /* 0x0000000000007918 */ /* 0x000fc00000000000 */
[----:B------:R-:W-:-:S00]  /*0410*/  NOP ;  /* 0x0000000000007918 */ /* 0x000fc00000000000 */
[----:B------:R-:W-:-:S00]  /*0420*/  NOP ;  /* 0x0000000000007918 */ /* 0x000fc00000000000 */
[----:B------:R-:W-:-:S00]  /*0430*/  NOP ;  /* 0x0000000000007918 */ /* 0x000fc00000000000 */
[----:B------:R-:W-:-:S00]  /*0440*/  NOP ;  /* 0x0000000000007918 */ /* 0x000fc00000000000 */
[----:B------:R-:W-:-:S00]  /*0450*/  NOP ;  /* 0x0000000000007918 */ /* 0x000fc00000000000 */
[----:B------:R-:W-:-:S00]  /*0460*/  NOP ;  /* 0x0000000000007918 */ /* 0x000fc00000000000 */
[----:B------:R-:W-:-:S00]  /*0470*/  NOP ;  /* 0x0000000000007918 */ /* 0x000fc00000000000 */
.L_x_5:


//--------------------- .nv.shared._Z7prescanPfS_i --------------------------
	.section	.nv.shared._Z7prescanPfS_i,"aw",@nobits
	.sectionflags	@""
	.align	16
	.zero		1024


//--------------------- .nv.shared.reserved.0     --------------------------
	.section	.nv.shared.reserved.0,"aw",@nobits
	.weak		__nv_reservedSMEM_offset_0_alias
	.size		__nv_reservedSMEM_offset_0_alias, 0, 64
	.other		__nv_reservedSMEM_offset_0_alias,@"STO_CUDA_RESERVED_SHARED STV_DEFAULT"
__nv_reservedSMEM_offset_0_alias:
	.zero		0
	.zero		64


//--------------------- .nv.constant0._Z7prescanPfS_i --------------------------
	.section	.nv.constant0._Z7prescanPfS_i,"a",@progbits
	.sectionflags	@""
	.align	4
.nv.constant0._Z7prescanPfS_i:
	.zero		916


//--------------------- SYMBOLS --------------------------

	.type		.nv.reservedSmem.offset0,@object
	.size		.nv.reservedSmem.offset0,0x4
	.type		.nv.reservedSmem.cap,@object
	.size		.nv.reservedSmem.cap,0x4
